	.headerflags	@"EF_CUDA_TEXMODE_UNIFIED EF_CUDA_64BIT_ADDRESS EF_CUDA_ACCELERATORS EF_CUDA_SM90 EF_CUDA_VIRTUAL_SM(EF_CUDA_SM90)"
	.elftype	@"ET_EXEC"


//--------------------- .nv.info                  --------------------------
	.section	.nv.info,"",@"SHT_CUDA_INFO"
	.align	4


	//----- nvinfo : EIATTR_REGCOUNT
	.align		4
        /*0000*/ 	.byte	0x04, 0x2f
        /*0002*/ 	.short	(.L_3 - .L_2)
	.align		4
.L_2:
        /*0004*/ 	.word	index@(triton_poi_fused__native_batch_norm_legit_no_training_4)
        /*0008*/ 	.word	0x00000016


	//----- nvinfo : EIATTR_MIN_STACK_SIZE
	.align		4
.L_3:
        /*000c*/ 	.byte	0x04, 0x12
        /*000e*/ 	.short	(.L_5 - .L_4)
	.align		4
.L_4:
        /*0010*/ 	.word	index@(triton_poi_fused__native_batch_norm_legit_no_training_4)
        /*0014*/ 	.word	0x00000000


	//----- nvinfo : EIATTR_FRAME_SIZE
	.align		4
.L_5:
        /*0018*/ 	.byte	0x04, 0x11
        /*001a*/ 	.short	(.L_7 - .L_6)
	.align		4
.L_6:
        /*001c*/ 	.word	index@(triton_poi_fused__native_batch_norm_legit_no_training_4)
        /*0020*/ 	.word	0x00000000


	//----- nvinfo : EIATTR_MIN_STACK_SIZE
	.align		4
.L_7:
        /*0024*/ 	.byte	0x04, 0x12
        /*0026*/ 	.short	(.L_9 - .L_8)
	.align		4
.L_8:
        /*0028*/ 	.word	index@(triton_poi_fused__native_batch_norm_legit_no_training_4)
        /*002c*/ 	.word	0x00000000
.L_9:


//--------------------- .nv.info.triton_poi_fused__native_batch_norm_legit_no_training_4 --------------------------
	.section	.nv.info.triton_poi_fused__native_batch_norm_legit_no_training_4,"",@"SHT_CUDA_INFO"
	.sectionflags	@""
	.align	4


	//----- nvinfo : EIATTR_CUDA_API_VERSION
	.align		4
        /*0000*/ 	.byte	0x04, 0x37
        /*0002*/ 	.short	(.L_11 - .L_10)
.L_10:
        /*0004*/ 	.word	0x0000007c


	//----- nvinfo : EIATTR_KPARAM_INFO
	.align		4
.L_11:
        /*0008*/ 	.byte	0x04, 0x17
        /*000a*/ 	.short	(.L_13 - .L_12)
.L_12:
        /*000c*/ 	.word	0x00000000
        /*0010*/ 	.short	0x0006
        /*0012*/ 	.short	0x0030
        /*0014*/ 	.byte	0x00, 0xf0, 0x11, 0x00


	//----- nvinfo : EIATTR_KPARAM_INFO
	.align		4
.L_13:
        /*0018*/ 	.byte	0x04, 0x17
        /*001a*/ 	.short	(.L_15 - .L_14)
.L_14:
        /*001c*/ 	.word	0x00000000
        /*0020*/ 	.short	0x0005
        /*0022*/ 	.short	0x0028
        /*0024*/ 	.byte	0x00, 0xf4, 0x21, 0x00


	//----- nvinfo : EIATTR_KPARAM_INFO
	.align		4
.L_15:
        /*0028*/ 	.byte	0x04, 0x17
        /*002a*/ 	.short	(.L_17 - .L_16)
.L_16:
        /*002c*/ 	.word	0x00000000
        /*0030*/ 	.short	0x0004
        /*0032*/ 	.short	0x0020
        /*0034*/ 	.byte	0x00, 0xf4, 0x21, 0x00


	//----- nvinfo : EIATTR_KPARAM_INFO
	.align		4
.L_17:
        /*0038*/ 	.byte	0x04, 0x17
        /*003a*/ 	.short	(.L_19 - .L_18)
.L_18:
        /*003c*/ 	.word	0x00000000
        /*0040*/ 	.short	0x0003
        /*0042*/ 	.short	0x0018
        /*0044*/ 	.byte	0x00, 0xf4, 0x21, 0x00


	//----- nvinfo : EIATTR_KPARAM_INFO
	.align		4
.L_19:
        /*0048*/ 	.byte	0x04, 0x17
        /*004a*/ 	.short	(.L_21 - .L_20)
.L_20:
        /*004c*/ 	.word	0x00000000
        /*0050*/ 	.short	0x0002
        /*0052*/ 	.short	0x0010
        /*0054*/ 	.byte	0x00, 0xf4, 0x21, 0x00


	//----- nvinfo : EIATTR_KPARAM_INFO
	.align		4
.L_21:
        /*0058*/ 	.byte	0x04, 0x17
        /*005a*/ 	.short	(.L_23 - .L_22)
.L_22:
        /*005c*/ 	.word	0x00000000
        /*0060*/ 	.short	0x0001
        /*0062*/ 	.short	0x0008
        /*0064*/ 	.byte	0x00, 0xf4, 0x21, 0x00


	//----- nvinfo : EIATTR_KPARAM_INFO
	.align		4
.L_23:
        /*0068*/ 	.byte	0x04, 0x17
        /*006a*/ 	.short	(.L_25 - .L_24)
.L_24:
        /*006c*/ 	.word	0x00000000
        /*0070*/ 	.short	0x0000
        /*0072*/ 	.short	0x0000
        /*0074*/ 	.byte	0x00, 0xf4, 0x21, 0x00


	//----- nvinfo : EIATTR_SPARSE_MMA_MASK
	.align		4
.L_25:
        /*0078*/ 	.byte	0x03, 0x50
        /*007a*/ 	.short	0x0000


	//----- nvinfo : EIATTR_MAXREG_COUNT
	.align		4
        /*007c*/ 	.byte	0x03, 0x1b
        /*007e*/ 	.short	0x00ff


	//----- nvinfo : EIATTR_EXIT_INSTR_OFFSETS
	.align		4
        /*0080*/ 	.byte	0x04, 0x1c
        /*0082*/ 	.short	(.L_27 - .L_26)


	//   ....[0]....
.L_26:
        /*0084*/ 	.word	0x00000440


	//   ....[1]....
        /*0088*/ 	.word	0x00000460


	//----- nvinfo : EIATTR_REQNTID
	.align		4
.L_27:
        /*008c*/ 	.byte	0x04, 0x10
        /*008e*/ 	.short	(.L_29 - .L_28)
.L_28:
        /*0090*/ 	.word	0x00000080
        /*0094*/ 	.word	0x00000001
        /*0098*/ 	.word	0x00000001


	//----- nvinfo : EIATTR_CBANK_PARAM_SIZE
	.align		4
.L_29:
        /*009c*/ 	.byte	0x03, 0x19
        /*009e*/ 	.short	0x0034


	//----- nvinfo : EIATTR_PARAM_CBANK
	.align		4
        /*00a0*/ 	.byte	0x04, 0x0a
        /*00a2*/ 	.short	(.L_31 - .L_30)
	.align		4
.L_30:
        /*00a4*/ 	.word	index@(.nv.constant0.triton_poi_fused__native_batch_norm_legit_no_training_4)
        /*00a8*/ 	.short	0x0210
        /*00aa*/ 	.short	0x0034


	//----- nvinfo : EIATTR_SW_WAR
	.align		4
.L_31:
        /*00ac*/ 	.byte	0x04, 0x36
        /*00ae*/ 	.short	(.L_33 - .L_32)
.L_32:
        /*00b0*/ 	.word	0x00000008
.L_33:


//--------------------- .nv.callgraph             --------------------------
	.section	.nv.callgraph,"",@"SHT_CUDA_CALLGRAPH"
	.align	4
	.sectionentsize	8
	.align		4
        /*0000*/ 	.word	0x00000000
	.align		4
        /*0004*/ 	.word	0xffffffff
	.align		4
        /*0008*/ 	.word	0x00000000
	.align		4
        /*000c*/ 	.word	0xfffffffe
	.align		4
        /*0010*/ 	.word	0x00000000
	.align		4
        /*0014*/ 	.word	0xfffffffd
	.align		4
        /*0018*/ 	.word	0x00000000
	.align		4
        /*001c*/ 	.word	0xfffffffc


//--------------------- .nv.constant4             --------------------------
	.section	.nv.constant4,"a",@progbits
	.align	8
	.align		8
.nv.constant4:
        /*0000*/ 	.dword	_$_str
	.align		8
        /*0008*/ 	.dword	_$_str_$_2


//--------------------- .text.triton_poi_fused__native_batch_norm_legit_no_training_4 --------------------------
	.section	.text.triton_poi_fused__native_batch_norm_legit_no_training_4,"ax",@progbits
	.align	128
        .global         triton_poi_fused__native_batch_norm_legit_no_training_4
        .type           triton_poi_fused__native_batch_norm_legit_no_training_4,@function
        .size           triton_poi_fused__native_batch_norm_legit_no_training_4,(.L_x_1 - triton_poi_fused__native_batch_norm_legit_no_training_4)
        .other          triton_poi_fused__native_batch_norm_legit_no_training_4,@"STO_CUDA_ENTRY STV_DEFAULT"
triton_poi_fused__native_batch_norm_legit_no_training_4:
.text.triton_poi_fused__native_batch_norm_legit_no_training_4:
[----:B------:R-:W0:Y:S01]  /*0000*/  LDC R1, c[0x0][0x28] ;  /* 0x00000a00ff017b82 */ /* 0x000e220000000800 */
[----:B------:R-:W1:Y:S07]  /*0010*/  S2R R0, SR_TID.X ;  /* 0x0000000000007919 */ /* 0x000e6e0000002100 */
[----:B------:R-:W2:Y:S01]  /*0020*/  LDC.64 R8, c[0x0][0x220] ;  /* 0x00008800ff087b82 */ /* 0x000ea20000000a00 */
[----:B------:R-:W-:Y:S01]  /*0030*/  ULDC.64 UR4, c[0x0][0x208] ;  /* 0x0000820000047ab9 */ /* 0x000fe20000000a00 */
[----:B------:R-:W3:Y:S06]  /*0040*/  S2R R5, SR_CTAID.X ;  /* 0x0000000000057919 */ /* 0x000eec0000002500 */
[----:B------:R-:W4:Y:S08]  /*0050*/  LDC.64 R14, c[0x0][0x218] ;  /* 0x00008600ff0e7b82 */ /* 0x000f300000000a00 */
[----:B------:R-:W5:Y:S08]  /*0060*/  LDC.64 R12, c[0x0][0x210] ;  /* 0x00008400ff0c7b82 */ /* 0x000f700000000a00 */
[----:B------:R-:W4:Y:S01]  /*0070*/  LDC.64 R16, c[0x0][0x228] ;  /* 0x00008a00ff107b82 */ /* 0x000f220000000a00 */
[----:B-1----:R-:W-:-:S07]  /*0080*/  SHF.L.U32 R0, R0, 0x1, RZ ;  /* 0x0000000100007819 */ /* 0x002fce00000006ff */
[----:B------:R-:W1:Y:S01]  /*0090*/  LDC.64 R18, c[0x0][0x230] ;  /* 0x00008c00ff127b82 */ /* 0x000e620000000a00 */
[----:B---3--:R-:W-:Y:S02]  /*00a0*/  SHF.R.S32.HI R3, RZ, 0x17, R5 ;  /* 0x00000017ff037819 */ /* 0x008fe40000011405 */
[----:B------:R-:W-:Y:S02]  /*00b0*/  LOP3.LUT R0, R0, 0xfe, RZ, 0xc0, !PT ;  /* 0x000000fe00007812 */ /* 0x000fe400078ec0ff */
[----:B------:R-:W-:Y:S02]  /*00c0*/  SGXT R3, R3, 0x1 ;  /* 0x000000010303781a */ /* 0x000fe40000000200 */
[----:B------:R-:W-:Y:S02]  /*00d0*/  LEA R0, R5, R0, 0x8 ;  /* 0x0000000005007211 */ /* 0x000fe400078e40ff */
[----:B------:R-:W-:Y:S02]  /*00e0*/  CS2R R4, SRZ ;  /* 0x0000000000047805 */ /* 0x000fe4000001ff00 */
[----:B------:R-:W-:-:S02]  /*00f0*/  LEA.HI R3, R3, R0, RZ, 0x6 ;  /* 0x0000000003037211 */ /* 0x000fc400078f30ff */
[----:B------:R-:W-:Y:S02]  /*0100*/  ISETP.GE.AND P4, PT, R0, 0x200, PT ;  /* 0x000002000000780c */ /* 0x000fe40003f86270 */
[----:B------:R-:W-:-:S04]  /*0110*/  SHF.R.S32.HI R2, RZ, 0x6, R3 ;  /* 0x00000006ff027819 */ /* 0x000fc80000011403 */
[----:B------:R-:W-:-:S04]  /*0120*/  LEA.HI R3, R3, R2, RZ, 0x1 ;  /* 0x0000000203037211 */ /* 0x000fc800078f08ff */
[----:B------:R-:W-:-:S04]  /*0130*/  LOP3.LUT R3, R3, 0xfffffffe, RZ, 0xc0, !PT ;  /* 0xfffffffe03037812 */ /* 0x000fc800078ec0ff */
[----:B------:R-:W-:-:S05]  /*0140*/  IADD3 R11, R2, -R3, RZ ;  /* 0x80000003020b7210 */ /* 0x000fca0007ffe0ff */
[----:B--2---:R-:W-:-:S05]  /*0150*/  IMAD.WIDE R8, R11, 0x4, R8 ;  /* 0x000000040b087825 */ /* 0x004fca00078e0208 */
[----:B------:R-:W2:Y:S04]  /*0160*/  @!P4 LDG.E.EL R4, desc[UR4][R8.64] ;  /* 0x000000040804c981 */ /* 0x000ea8000c2e1900 */
[----:B------:R3:W2:Y:S01]  /*0170*/  @!P4 LDG.E.EL R5, desc[UR4][R8.64] ;  /* 0x000000040805c981 */ /* 0x0006a2000c2e1900 */
[----:B------:R-:W-:Y:S02]  /*0180*/  CS2R R6, SRZ ;  /* 0x0000000000067805 */ /* 0x000fe4000001ff00 */
[----:B------:R-:W-:Y:S01]  /*0190*/  CS2R R2, SRZ ;  /* 0x0000000000027805 */ /* 0x000fe2000001ff00 */
[----:B----4-:R-:W-:-:S04]  /*01a0*/  IMAD.WIDE R14, R11, 0x4, R14 ;  /* 0x000000040b0e7825 */ /* 0x010fc800078e020e */
[----:B-----5:R-:W-:Y:S01]  /*01b0*/  IMAD.WIDE R12, R0, 0x4, R12 ;  /* 0x00000004000c7825 */ /* 0x020fe200078e020c */
[----:B------:R-:W4:Y:S04]  /*01c0*/  @!P4 LDG.E.EL R6, desc[UR4][R14.64] ;  /* 0x000000040e06c981 */ /* 0x000f28000c2e1900 */
[----:B------:R-:W4:Y:S01]  /*01d0*/  @!P4 LDG.E.64 R2, desc[UR4][R12.64] ;  /* 0x000000040c02c981 */ /* 0x000f22000c1e1b00 */
[C---:B0-----:R-:W-:Y:S01]  /*01e0*/  IMAD.WIDE R16, R11.reuse, 0x4, R16 ;  /* 0x000000040b107825 */ /* 0x041fe200078e0210 */
[----:B---3--:R-:W-:Y:S02]  /*01f0*/  CS2R R8, SRZ ;  /* 0x0000000000087805 */ /* 0x008fe4000001ff00 */
[----:B------:R0:W3:Y:S01]  /*0200*/  @!P4 LDG.E.EL R7, desc[UR4][R14.64] ;  /* 0x000000040e07c981 */ /* 0x0000e2000c2e1900 */
[----:B-1----:R-:W-:Y:S01]  /*0210*/  IMAD.WIDE R18, R11, 0x4, R18 ;  /* 0x000000040b127825 */ /* 0x002fe200078e0212 */
[----:B------:R-:W-:-:S04]  /*0220*/  CS2R R10, SRZ ;  /* 0x00000000000a7805 */ /* 0x000fc8000001ff00 */
[----:B------:R-:W5:Y:S04]  /*0230*/  @!P4 LDG.E.EL R8, desc[UR4][R18.64] ;  /* 0x000000041208c981 */ /* 0x000f68000c2e1900 */
[----:B------:R-:W5:Y:S04]  /*0240*/  @!P4 LDG.E.EL R11, desc[UR4][R16.64] ;  /* 0x00000004100bc981 */ /* 0x000f68000c2e1900 */
[----:B------:R-:W3:Y:S04]  /*0250*/  @!P4 LDG.E.EL R10, desc[UR4][R16.64] ;  /* 0x00000004100ac981 */ /* 0x000ee8000c2e1900 */
[----:B------:R-:W3:Y:S01]  /*0260*/  @!P4 LDG.E.EL R9, desc[UR4][R18.64] ;  /* 0x000000041209c981 */ /* 0x000ee2000c2e1900 */
[----:B0-----:R-:W-:Y:S01]  /*0270*/  HFMA2.MMA R15, -RZ, RZ, 1.625, 0 ;  /* 0x3e800000ff0f7435 */ /* 0x001fe200000001ff */
[----:B--2---:R-:W-:Y:S01]  /*0280*/  FADD R4, R4, 9.9999997473787516356e-06 ;  /* 0x3727c5ac04047421 */ /* 0x004fe20000000000 */
[----:B------:R-:W-:-:S03]  /*0290*/  FADD R12, R5, 9.9999997473787516356e-06 ;  /* 0x3727c5ac050c7421 */ /* 0x000fc60000000000 */
[----:B------:R0:W1:Y:S08]  /*02a0*/  MUFU.SQRT R13, R4 ;  /* 0x00000004000d7308 */ /* 0x0000700000002000 */
[----:B------:R-:W2:Y:S01]  /*02b0*/  MUFU.SQRT R14, R12 ;  /* 0x0000000c000e7308 */ /* 0x000ea20000002000 */
[----:B0-----:R-:W0:Y:S01]  /*02c0*/  LDC.64 R4, c[0x0][0x238] ;  /* 0x00008e00ff047b82 */ /* 0x001e220000000a00 */
[----:B-1----:R-:W-:-:S02]  /*02d0*/  FSETP.GT.AND P0, PT, R13, 8.50705917302346158658e+37, PT ;  /* 0x7e8000000d00780b */ /* 0x002fc40003f04000 */
[----:B------:R-:W-:Y:S02]  /*02e0*/  FSETP.GEU.AND P2, PT, R13, 1.175494350822287508e-38, PT ;  /* 0x008000000d00780b */ /* 0x000fe40003f4e000 */
[C---:B--2---:R-:W-:Y:S02]  /*02f0*/  FSETP.GT.AND P1, PT, R14.reuse, 8.50705917302346158658e+37, PT ;  /* 0x7e8000000e00780b */ /* 0x044fe40003f24000 */
[----:B------:R-:W-:-:S07]  /*0300*/  FSETP.GEU.AND P3, PT, R14, 1.175494350822287508e-38, PT ;  /* 0x008000000e00780b */ /* 0x000fce0003f6e000 */
[----:B------:R-:W-:-:S04]  /*0310*/  @P0 FMUL R13, R13, 0.25 ;  /* 0x3e8000000d0d0820 */ /* 0x000fc80000400000 */
[----:B------:R-:W-:Y:S01]  /*0320*/  @!P2 FMUL R13, R13, 16777216 ;  /* 0x4b8000000d0da820 */ /* 0x000fe20000400000 */
[----:B------:R-:W-:-:S04]  /*0330*/  @P1 FMUL R14, R14, 0.25 ;  /* 0x3e8000000e0e1820 */ /* 0x000fc80000400000 */
[----:B------:R-:W-:Y:S01]  /*0340*/  @!P3 FMUL R14, R14, 16777216 ;  /* 0x4b8000000e0eb820 */ /* 0x000fe20000400000 */
[----:B------:R-:W1:Y:S01]  /*0350*/  MUFU.RCP R13, R13 ;  /* 0x0000000d000d7308 */ /* 0x000e620000001000 */
[----:B------:R-:W-:-:S07]  /*0360*/  FSEL R12, R15, 1, P0 ;  /* 0x3f8000000f0c7808 */ /* 0x000fce0000000000 */
[----:B------:R-:W2:Y:S01]  /*0370*/  MUFU.RCP R14, R14 ;  /* 0x0000000e000e7308 */ /* 0x000ea20000001000 */
[----:B------:R-:W-:Y:S01]  /*0380*/  FSEL R15, R15, 1, P1 ;  /* 0x3f8000000f0f7808 */ /* 0x000fe20000800000 */
[----:B------:R-:W-:Y:S01]  /*0390*/  @!P2 FMUL R12, R12, 16777216 ;  /* 0x4b8000000c0ca820 */ /* 0x000fe20000400000 */
[----:B----4-:R-:W-:-:S03]  /*03a0*/  FADD R3, -R6, R3 ;  /* 0x0000000306037221 */ /* 0x010fc60000000100 */
[----:B------:R-:W-:Y:S01]  /*03b0*/  @!P3 FMUL R15, R15, 16777216 ;  /* 0x4b8000000f0fb820 */ /* 0x000fe20000400000 */
[----:B---3--:R-:W-:Y:S01]  /*03c0*/  FADD R2, -R7, R2 ;  /* 0x0000000207027221 */ /* 0x008fe20000000100 */
[----:B-1----:R-:W-:Y:S02]  /*03d0*/  FMUL R13, R13, R12 ;  /* 0x0000000c0d0d7220 */ /* 0x002fe40000400000 */
[----:B--2---:R-:W-:Y:S02]  /*03e0*/  FMUL R6, R14, R15 ;  /* 0x0000000f0e067220 */ /* 0x004fe40000400000 */
[----:B------:R-:W-:Y:S02]  /*03f0*/  FMUL R13, R2, R13 ;  /* 0x0000000d020d7220 */ /* 0x000fe40000400000 */
[----:B------:R-:W-:Y:S01]  /*0400*/  FMUL R6, R3, R6 ;  /* 0x0000000603067220 */ /* 0x000fe20000400000 */
[----:B0-----:R-:W-:-:S04]  /*0410*/  IMAD.WIDE R4, R0, 0x4, R4 ;  /* 0x0000000400047825 */ /* 0x001fc800078e0204 */
[----:B-----5:R-:W-:Y:S01]  /*0420*/  FFMA R8, R13, R11, R8 ;  /* 0x0000000b0d087223 */ /* 0x020fe20000000008 */
[----:B------:R-:W-:Y:S01]  /*0430*/  FFMA R9, R6, R10, R9 ;  /* 0x0000000a06097223 */ /* 0x000fe20000000009 */
[----:B------:R-:W-:Y:S06]  /*0440*/  @P4 EXIT ;  /* 0x000000000000494d */ /* 0x000fec0003800000 */
[----:B------:R-:W-:Y:S01]  /*0450*/  STG.E.64 desc[UR4][R4.64], R8 ;  /* 0x0000000804007986 */ /* 0x000fe2000c101b04 */
[----:B------:R-:W-:Y:S05]  /*0460*/  EXIT ;  /* 0x000000000000794d */ /* 0x000fea0003800000 */
.L_x_0:
[----:B------:R-:W-:-:S00]  /*0470*/  BRA `(.L_x_0) ;  /* 0xfffffffc00fc7947 */ /* 0x000fc0000383ffff */
[----:B------:R-:W-:-:S00]  /*0480*/  NOP ;  /* 0x0000000000007918 */ /* 0x000fc00000000000 */
[----:B------:R-:W-:-:S00]  /*0490*/  NOP ;  /* 0x0000000000007918 */ /* 0x000fc00000000000 */
[----:B------:R-:W-:-:S00]  /*04a0*/  NOP ;  /* 0x0000000000007918 */ /* 0x000fc00000000000 */
[----:B------:R-:W-:-:S00]  /*04b0*/  NOP ;  /* 0x0000000000007918 */ /* 0x000fc00000000000 */
[----:B------:R-:W-:-:S00]  /*04c0*/  NOP ;  /* 0x0000000000007918 */ /* 0x000fc00000000000 */
[----:B------:R-:W-:-:S00]  /*04d0*/  NOP ;  /* 0x0000000000007918 */ /* 0x000fc00000000000 */
[----:B------:R-:W-:-:S00]  /*04e0*/  NOP ;  /* 0x0000000000007918 */ /* 0x000fc00000000000 */
[----:B------:R-:W-:-:S00]  /*04f0*/  NOP ;  /* 0x0000000000007918 */ /* 0x000fc00000000000 */
.L_x_1:


//--------------------- .nv.global.init           --------------------------
	.section	.nv.global.init,"aw",@progbits
.nv.global.init:
	.type		_$_str,@object
	.size		_$_str,(_$_str_$_2 - _$_str)
_$_str:
        /*0000*/ 	.byte	0x5f, 0x5f, 0x43, 0x55, 0x44, 0x41, 0x5f, 0x46, 0x54, 0x5a, 0x00
	.type		_$_str_$_2,@object
	.size		_$_str_$_2,(.L_1 - _$_str_$_2)
_$_str_$_2:
        /*000b*/ 	.byte	0x5f, 0x5f, 0x43, 0x55, 0x44, 0x41, 0x5f, 0x50, 0x52, 0x45, 0x43, 0x5f, 0x53, 0x51, 0x52, 0x54
        /*001b*/ 	.byte	0x00
.L_1:


//--------------------- .nv.constant0.triton_poi_fused__native_batch_norm_legit_no_training_4 --------------------------
	.section	.nv.constant0.triton_poi_fused__native_batch_norm_legit_no_training_4,"a",@progbits
	.sectionflags	@""
	.align	4
.nv.constant0.triton_poi_fused__native_batch_norm_legit_no_training_4:
	.zero		580
